//
// Generated by NVIDIA NVVM Compiler
//
// Compiler Build ID: CL-36424714
// Cuda compilation tools, release 13.0, V13.0.88
// Based on NVVM 20.0.0
//

.version 9.0
.target sm_100
.address_size 64

	// .globl	_Z8convolvePfS_mm
.const .align 4 .b8 kernel[36];

.visible .entry _Z8convolvePfS_mm(
	.param .u64 .ptr .align 1 _Z8convolvePfS_mm_param_0,
	.param .u64 .ptr .align 1 _Z8convolvePfS_mm_param_1,
	.param .u64 _Z8convolvePfS_mm_param_2,
	.param .u64 _Z8convolvePfS_mm_param_3
)
{
	.reg .pred 	%p<11>;
	.reg .b32 	%r<13>;
	.reg .b32 	%f<2>;
	.reg .b64 	%rd<19>;

	ld.param.u64 	%rd5, [_Z8convolvePfS_mm_param_0];
	ld.param.u64 	%rd8, [_Z8convolvePfS_mm_param_1];
	ld.param.u64 	%rd9, [_Z8convolvePfS_mm_param_2];
	ld.param.u64 	%rd7, [_Z8convolvePfS_mm_param_3];
	cvta.to.global.u64 	%rd1, %rd8;
	mov.u32 	%r1, %tid.x;
	mov.u32 	%r2, %ntid.x;
	mov.u32 	%r3, %ctaid.x;
	mad.lo.s32 	%r4, %r2, %r3, %r1;
	cvt.u64.u32 	%rd2, %r4;
	mov.u32 	%r5, %tid.y;
	mov.u32 	%r6, %ntid.y;
	mov.u32 	%r7, %ctaid.y;
	mad.lo.s32 	%r8, %r6, %r7, %r5;
	cvt.u64.u32 	%rd3, %r8;
	setp.lt.u64 	%p1, %rd7, %rd2;
	setp.lt.u64 	%p2, %rd9, %rd3;
	or.pred  	%p3, %p1, %p2;
	@%p3 bra 	$L__BB0_4;
	cvt.u32.u64 	%r10, %rd3;
	cvt.u32.u64 	%r11, %rd2;
	mad.lo.s64 	%rd4, %rd7, %rd3, %rd2;
	setp.ne.s32 	%p4, %r10, 0;
	setp.ne.s32 	%p5, %r11, 0;
	and.pred  	%p6, %p4, %p5;
	add.s64 	%rd11, %rd9, -2;
	setp.ge.u64 	%p7, %rd11, %rd3;
	and.pred  	%p8, %p6, %p7;
	add.s64 	%rd12, %rd7, -2;
	setp.ge.u64 	%p9, %rd12, %rd2;
	and.pred  	%p10, %p8, %p9;
	@%p10 bra 	$L__BB0_3;
	cvta.to.global.u64 	%rd15, %rd5;
	shl.b64 	%rd16, %rd4, 2;
	add.s64 	%rd17, %rd15, %rd16;
	ld.global.f32 	%f1, [%rd17];
	add.s64 	%rd18, %rd1, %rd16;
	st.global.f32 	[%rd18], %f1;
	bra.uni 	$L__BB0_4;
$L__BB0_3:
	shl.b64 	%rd13, %rd4, 2;
	add.s64 	%rd14, %rd1, %rd13;
	mov.b32 	%r12, 0;
	st.global.u32 	[%rd14], %r12;
$L__BB0_4:
	ret;

}


// ===== COMPILED SASS (sm_100) =====

	.target	sm_100

	.elftype	@"ET_EXEC"


//--------------------- .note.nv.tkinfo           --------------------------
	.section	.note.nv.tkinfo,"",@"SHT_NOTE"
	.sectionflags	@"SHF_NOTE_NV_TKINFO"
	.tkinfo
        /*0018*/ 	.word	0x00000002
        /*0030*/ 	.string	""
        /*0030*/ 	.string	"ptxas"
        /*0030*/ 	.string	"Cuda compilation tools, release 13.0, V13.0.88"
        /*0030*/ 	.string	"Build cuda_13.0.r13.0/compiler.36424714_0"
        /*0030*/ 	.string	"-arch sm_100 -m 64 "



//--------------------- .note.nv.cuinfo           --------------------------
	.section	.note.nv.cuinfo,"",@"SHT_NOTE"
	.sectionflags	@"SHF_NOTE_NV_CUINFO"
        /*0018*/ 	.short	0x0002
        /*001a*/ 	.short	0x0064
        /*001c*/ 	.short	0x0082
	.zero		2


//--------------------- .nv.info                  --------------------------
	.section	.nv.info,"",@"SHT_CUDA_INFO"
	.align	4


	//----- nvinfo : EIATTR_REGCOUNT
	.align		4
        /*0000*/ 	.byte	0x04, 0x2f
        /*0002*/ 	.short	(.L_2 - .L_1)
	.align		4
.L_1:
        /*0004*/ 	.word	index@(_Z8convolvePfS_mm)
        /*0008*/ 	.word	0x00000008


	//----- nvinfo : EIATTR_FRAME_SIZE
	.align		4
.L_2:
        /*000c*/ 	.byte	0x04, 0x11
        /*000e*/ 	.short	(.L_4 - .L_3)
	.align		4
.L_3:
        /*0010*/ 	.word	index@(_Z8convolvePfS_mm)
        /*0014*/ 	.word	0x00000000


	//----- nvinfo : EIATTR_MIN_STACK_SIZE
	.align		4
.L_4:
        /*0018*/ 	.byte	0x04, 0x12
        /*001a*/ 	.short	(.L_6 - .L_5)
	.align		4
.L_5:
        /*001c*/ 	.word	index@(_Z8convolvePfS_mm)
        /*0020*/ 	.word	0x00000000
.L_6:


//--------------------- .nv.compat                --------------------------
	.section	.nv.compat,"",@"SHT_CUDA_COMPAT_INFO"
	.align	4
        /*0000*/ 	.byte	0x02, 0x09, 0x00, 0x00, 0x02, 0x02, 0x01, 0x00, 0x02, 0x05, 0x05, 0x00, 0x03, 0x07, 0x01, 0x01
        /*0010*/ 	.byte	0x02, 0x03, 0x00, 0x00, 0x02, 0x06, 0x01, 0x00, 0x04, 0x0b, 0x08, 0x00, 0x09, 0x00, 0x00, 0x00
        /*0020*/ 	.byte	0x00, 0x00, 0x00, 0x00


//--------------------- .nv.info._Z8convolvePfS_mm --------------------------
	.section	.nv.info._Z8convolvePfS_mm,"",@"SHT_CUDA_INFO"
	.sectionflags	@""
	.align	4


	//----- nvinfo : EIATTR_CUDA_API_VERSION
	.align		4
        /*0000*/ 	.byte	0x04, 0x37
        /*0002*/ 	.short	(.L_8 - .L_7)
.L_7:
        /*0004*/ 	.word	0x00000082


	//----- nvinfo : EIATTR_KPARAM_INFO
	.align		4
.L_8:
        /*0008*/ 	.byte	0x04, 0x17
        /*000a*/ 	.short	(.L_10 - .L_9)
.L_9:
        /*000c*/ 	.word	0x00000000
        /*0010*/ 	.short	0x0003
        /*0012*/ 	.short	0x0018
        /*0014*/ 	.byte	0x00, 0xf0, 0x21, 0x00


	//----- nvinfo : EIATTR_KPARAM_INFO
	.align		4
.L_10:
        /*0018*/ 	.byte	0x04, 0x17
        /*001a*/ 	.short	(.L_12 - .L_11)
.L_11:
        /*001c*/ 	.word	0x00000000
        /*0020*/ 	.short	0x0002
        /*0022*/ 	.short	0x0010
        /*0024*/ 	.byte	0x00, 0xf0, 0x21, 0x00


	//----- nvinfo : EIATTR_KPARAM_INFO
	.align		4
.L_12:
        /*0028*/ 	.byte	0x04, 0x17
        /*002a*/ 	.short	(.L_14 - .L_13)
.L_13:
        /*002c*/ 	.word	0x00000000
        /*0030*/ 	.short	0x0001
        /*0032*/ 	.short	0x0008
        /*0034*/ 	.byte	0x00, 0xf5, 0x21, 0x00


	//----- nvinfo : EIATTR_KPARAM_INFO
	.align		4
.L_14:
        /*0038*/ 	.byte	0x04, 0x17
        /*003a*/ 	.short	(.L_16 - .L_15)
.L_15:
        /*003c*/ 	.word	0x00000000
        /*0040*/ 	.short	0x0000
        /*0042*/ 	.short	0x0000
        /*0044*/ 	.byte	0x00, 0xf5, 0x21, 0x00


	//----- nvinfo : EIATTR_SPARSE_MMA_MASK
	.align		4
.L_16:
        /*0048*/ 	.byte	0x03, 0x50
        /*004a*/ 	.short	0x0000


	//----- nvinfo : EIATTR_MAXREG_COUNT
	.align		4
        /*004c*/ 	.byte	0x03, 0x1b
        /*004e*/ 	.short	0x00ff


	//----- nvinfo : EIATTR_MERCURY_ISA_VERSION
	.align		4
        /*0050*/ 	.byte	0x03, 0x5f
        /*0052*/ 	.short	0x0101


	//----- nvinfo : EIATTR_VRC_CTA_INIT_COUNT
	.align		4
        /*0054*/ 	.byte	0x02, 0x4a
	.zero		1
	.zero		1


	//----- nvinfo : EIATTR_EXIT_INSTR_OFFSETS
	.align		4
        /*0058*/ 	.byte	0x04, 0x1c
        /*005a*/ 	.short	(.L_18 - .L_17)


	//   ....[0]....
.L_17:
        /*005c*/ 	.word	0x000000e0


	//   ....[1]....
        /*0060*/ 	.word	0x00000290


	//   ....[2]....
        /*0064*/ 	.word	0x000002e0


	//----- nvinfo : EIATTR_CRS_STACK_SIZE
	.align		4
.L_18:
        /*0068*/ 	.byte	0x04, 0x1e
        /*006a*/ 	.short	(.L_20 - .L_19)
.L_19:
        /*006c*/ 	.word	0x00000000


	//----- nvinfo : EIATTR_CBANK_PARAM_SIZE
	.align		4
.L_20:
        /*0070*/ 	.byte	0x03, 0x19
        /*0072*/ 	.short	0x0020


	//----- nvinfo : EIATTR_PARAM_CBANK
	.align		4
        /*0074*/ 	.byte	0x04, 0x0a
        /*0076*/ 	.short	(.L_22 - .L_21)
	.align		4
.L_21:
        /*0078*/ 	.word	index@(.nv.constant0._Z8convolvePfS_mm)
        /*007c*/ 	.short	0x0380
        /*007e*/ 	.short	0x0020


	//----- nvinfo : EIATTR_SW_WAR
	.align		4
.L_22:
        /*0080*/ 	.byte	0x04, 0x36
        /*0082*/ 	.short	(.L_24 - .L_23)
.L_23:
        /*0084*/ 	.word	0x00000008
.L_24:


//--------------------- .nv.callgraph             --------------------------
	.section	.nv.callgraph,"",@"SHT_CUDA_CALLGRAPH"
	.align	4
	.sectionentsize	8
	.align		4
        /*0000*/ 	.word	0x00000000
	.align		4
        /*0004*/ 	.word	0xffffffff
	.align		4
        /*0008*/ 	.word	0x00000000
	.align		4
        /*000c*/ 	.word	0xfffffffe
	.align		4
        /*0010*/ 	.word	0x00000000
	.align		4
        /*0014*/ 	.word	0xfffffffd
	.align		4
        /*0018*/ 	.word	0x00000000
	.align		4
        /*001c*/ 	.word	0xfffffffc


//--------------------- .nv.constant3             --------------------------
	.section	.nv.constant3,"a",@progbits
	.align	4
.nv.constant3:
	.type		kernel,@object
	.size		kernel,(.L_0 - kernel)
kernel:
	.zero		36
.L_0:


//--------------------- .text._Z8convolvePfS_mm   --------------------------
	.section	.text._Z8convolvePfS_mm,"ax",@progbits
	.align	128
        .global         _Z8convolvePfS_mm
        .type           _Z8convolvePfS_mm,@function
        .size           _Z8convolvePfS_mm,(.L_x_2 - _Z8convolvePfS_mm)
        .other          _Z8convolvePfS_mm,@"STO_CUDA_ENTRY STV_DEFAULT"
_Z8convolvePfS_mm:
.text._Z8convolvePfS_mm:
[----:B------:R-:W-:Y:S01]  /*0000*/  LDC R1, c[0x0][0x37c] ;  /* 0x0000df00ff017b82 */ /* 0x000fe20000000800 */
[----:B------:R-:W0:Y:S01]  /*0010*/  S2R R5, SR_TID.Y ;  /* 0x0000000000057919 */ /* 0x000e220000002200 */
[----:B------:R-:W1:Y:S01]  /*0020*/  LDCU UR8, c[0x0][0x360] ;  /* 0x00006c00ff0877ac */ /* 0x000e620008000800 */
[----:B------:R-:W0:Y:S01]  /*0030*/  S2R R0, SR_CTAID.Y ;  /* 0x0000000000007919 */ /* 0x000e220000002600 */
[----:B------:R-:W0:Y:S01]  /*0040*/  LDCU UR9, c[0x0][0x364] ;  /* 0x00006c80ff0977ac */ /* 0x000e220008000800 */
[----:B------:R-:W1:Y:S01]  /*0050*/  S2R R2, SR_TID.X ;  /* 0x0000000000027919 */ /* 0x000e620000002100 */
[----:B------:R-:W2:Y:S01]  /*0060*/  LDCU.128 UR4, c[0x0][0x390] ;  /* 0x00007200ff0477ac */ /* 0x000ea20008000c00 */
[----:B------:R-:W1:Y:S01]  /*0070*/  S2R R3, SR_CTAID.X ;  /* 0x0000000000037919 */ /* 0x000e620000002500 */
[----:B0-----:R-:W-:-:S05]  /*0080*/  IMAD R5, R0, UR9, R5 ;  /* 0x0000000900057c24 */ /* 0x001fca000f8e0205 */
[----:B--2---:R-:W-:Y:S01]  /*0090*/  ISETP.GT.U32.AND P0, PT, R5, UR4, PT ;  /* 0x0000000405007c0c */ /* 0x004fe2000bf04070 */
[----:B-1----:R-:W-:-:S03]  /*00a0*/  IMAD R2, R3, UR8, R2 ;  /* 0x0000000803027c24 */ /* 0x002fc6000f8e0202 */
[----:B------:R-:W-:Y:S02]  /*00b0*/  ISETP.GT.U32.AND.EX P0, PT, RZ, UR5, PT, P0 ;  /* 0x00000005ff007c0c */ /* 0x000fe4000bf04100 */
[----:B------:R-:W-:-:S04]  /*00c0*/  ISETP.GT.U32.AND P1, PT, R2, UR6, PT ;  /* 0x0000000602007c0c */ /* 0x000fc8000bf24070 */
[----:B------:R-:W-:-:S13]  /*00d0*/  ISETP.GT.U32.OR.EX P0, PT, RZ, UR7, P0, P1 ;  /* 0x00000007ff007c0c */ /* 0x000fda0008704510 */
[----:B------:R-:W-:Y:S05]  /*00e0*/  @P0 EXIT ;  /* 0x000000000000094d */ /* 0x000fea0003800000 */
[----:B------:R-:W-:Y:S01]  /*00f0*/  UIADD3 UR4, UP0, UPT, UR4, -0x2, URZ ;  /* 0xfffffffe04047890 */ /* 0x000fe2000ff1e0ff */
[C---:B------:R-:W-:Y:S01]  /*0100*/  ISETP.NE.AND P0, PT, R2.reuse, RZ, PT ;  /* 0x000000ff0200720c */ /* 0x040fe20003f05270 */
[----:B------:R-:W-:Y:S02]  /*0110*/  UIADD3 UR8, UP1, UPT, UR6, -0x2, URZ ;  /* 0xfffffffe06087890 */ /* 0x000fe4000ff3e0ff */
[----:B------:R-:W-:Y:S01]  /*0120*/  UIADD3.X UR5, UPT, UPT, UR5, -0x1, URZ, UP0, !UPT ;  /* 0xffffffff05057890 */ /* 0x000fe200087fe4ff */
[C---:B------:R-:W-:Y:S01]  /*0130*/  ISETP.NE.AND P1, PT, R5.reuse, RZ, P0 ;  /* 0x000000ff0500720c */ /* 0x040fe20000725270 */
[----:B------:R-:W-:Y:S01]  /*0140*/  UIADD3.X UR9, UPT, UPT, UR7, -0x1, URZ, UP1, !UPT ;  /* 0xffffffff07097890 */ /* 0x000fe20008ffe4ff */
[----:B------:R-:W-:Y:S02]  /*0150*/  ISETP.LE.U32.AND P2, PT, R5, UR4, PT ;  /* 0x0000000405007c0c */ /* 0x000fe4000bf43070 */
[----:B------:R-:W-:Y:S01]  /*0160*/  ISETP.LE.U32.AND P0, PT, R2, UR8, PT ;  /* 0x0000000802007c0c */ /* 0x000fe2000bf03070 */
[----:B------:R-:W-:-:S02]  /*0170*/  IMAD.U32 R0, RZ, RZ, UR5 ;  /* 0x00000005ff007e24 */ /* 0x000fc4000f8e00ff */
[----:B------:R-:W-:-:S03]  /*0180*/  IMAD.U32 R3, RZ, RZ, UR9 ;  /* 0x00000009ff037e24 */ /* 0x000fc6000f8e00ff */
[----:B------:R-:W-:Y:S01]  /*0190*/  ISETP.GE.U32.AND.EX P1, PT, R0, RZ, P1, P2 ;  /* 0x000000ff0000720c */ /* 0x000fe20000f26120 */
[----:B------:R-:W0:Y:S01]  /*01a0*/  LDCU.64 UR4, c[0x0][0x358] ;  /* 0x00006b00ff0477ac */ /* 0x000e220008000a00 */
[----:B------:R-:W-:Y:S01]  /*01b0*/  ISETP.GE.U32.AND.EX P0, PT, R3, RZ, PT, P0 ;  /* 0x000000ff0300720c */ /* 0x000fe20003f06100 */
[----:B------:R-:W-:Y:S02]  /*01c0*/  IMAD.MOV.U32 R3, RZ, RZ, RZ ;  /* 0x000000ffff037224 */ /* 0x000fe400078e00ff */
[----:B------:R-:W-:-:S04]  /*01d0*/  IMAD.WIDE.U32 R2, R5, UR6, R2 ;  /* 0x0000000605027c25 */ /* 0x000fc8000f8e0002 */
[----:B------:R-:W-:-:S06]  /*01e0*/  IMAD R5, R5, UR7, R3 ;  /* 0x0000000705057c24 */ /* 0x000fcc000f8e0203 */
[----:B------:R-:W-:Y:S05]  /*01f0*/  @P1 BRA P0, `(.L_x_0) ;  /* 0x0000000000281947 */ /* 0x000fea0000000000 */
[----:B------:R-:W1:Y:S01]  /*0200*/  LDCU.128 UR8, c[0x0][0x380] ;  /* 0x00007000ff0877ac */ /* 0x000e620008000c00 */
[C---:B------:R-:W-:Y:S01]  /*0210*/  IMAD.SHL.U32 R4, R2.reuse, 0x4, RZ ;  /* 0x0000000402047824 */ /* 0x040fe200078e00ff */
[----:B------:R-:W-:-:S04]  /*0220*/  SHF.L.U64.HI R0, R2, 0x2, R5 ;  /* 0x0000000202007819 */ /* 0x000fc80000010205 */
[----:B-1----:R-:W-:-:S04]  /*0230*/  IADD3 R2, P0, PT, R4, UR8, RZ ;  /* 0x0000000804027c10 */ /* 0x002fc8000ff1e0ff */
[----:B------:R-:W-:-:S06]  /*0240*/  IADD3.X R3, PT, PT, R0, UR9, RZ, P0, !PT ;  /* 0x0000000900037c10 */ /* 0x000fcc00087fe4ff */
[----:B0-----:R-:W2:Y:S01]  /*0250*/  LDG.E R3, desc[UR4][R2.64] ;  /* 0x0000000402037981 */ /* 0x001ea2000c1e1900 */
[----:B------:R-:W-:-:S04]  /*0260*/  IADD3 R4, P0, PT, R4, UR10, RZ ;  /* 0x0000000a04047c10 */ /* 0x000fc8000ff1e0ff */
[----:B------:R-:W-:-:S05]  /*0270*/  IADD3.X R5, PT, PT, R0, UR11, RZ, P0, !PT ;  /* 0x0000000b00057c10 */ /* 0x000fca00087fe4ff */
[----:B--2---:R-:W-:Y:S01]  /*0280*/  STG.E desc[UR4][R4.64], R3 ;  /* 0x0000000304007986 */ /* 0x004fe2000c101904 */
[----:B------:R-:W-:Y:S05]  /*0290*/  EXIT ;  /* 0x000000000000794d */ /* 0x000fea0003800000 */
.L_x_0:
[----:B------:R-:W1:Y:S02]  /*02a0*/  LDCU.64 UR6, c[0x0][0x388] ;  /* 0x00007100ff0677ac */ /* 0x000e640008000a00 */
[----:B-1----:R-:W-:-:S04]  /*02b0*/  LEA R4, P0, R2, UR6, 0x2 ;  /* 0x0000000602047c11 */ /* 0x002fc8000f8010ff */
[----:B------:R-:W-:-:S05]  /*02c0*/  LEA.HI.X R5, R2, UR7, R5, 0x2, P0 ;  /* 0x0000000702057c11 */ /* 0x000fca00080f1405 */
[----:B0-----:R-:W-:Y:S01]  /*02d0*/  STG.E desc[UR4][R4.64], RZ ;  /* 0x000000ff04007986 */ /* 0x001fe2000c101904 */
[----:B------:R-:W-:Y:S05]  /*02e0*/  EXIT ;  /* 0x000000000000794d */ /* 0x000fea0003800000 */
.L_x_1:
[----:B------:R-:W-:-:S00]  /*02f0*/  BRA `(.L_x_1) ;  /* 0xfffffffc00fc7947 */ /* 0x000fc0000383ffff */
[----:B------:R-:W-:-:S00]  /*0300*/  NOP ;  /* 0x0000000000007918 */ /* 0x000fc00000000000 */
[----:B------:R-:W-:-:S00]  /*0310*/  NOP ;  /* 0x0000000000007918 */ /* 0x000fc00000000000 */
[----:B------:R-:W-:-:S00]  /*0320*/  NOP ;  /* 0x0000000000007918 */ /* 0x000fc00000000000 */
[----:B------:R-:W-:-:S00]  /*0330*/  NOP ;  /* 0x0000000000007918 */ /* 0x000fc00000000000 */
[----:B------:R-:W-:-:S00]  /*0340*/  NOP ;  /* 0x0000000000007918 */ /* 0x000fc00000000000 */
[----:B------:R-:W-:-:S00]  /*0350*/  NOP ;  /* 0x0000000000007918 */ /* 0x000fc00000000000 */
[----:B------:R-:W-:-:S00]  /*0360*/  NOP ;  /* 0x0000000000007918 */ /* 0x000fc00000000000 */
[----:B------:R-:W-:-:S00]  /*0370*/  NOP ;  /* 0x0000000000007918 */ /* 0x000fc00000000000 */
.L_x_2:


//--------------------- .nv.shared.reserved.0     --------------------------
	.section	.nv.shared.reserved.0,"aw",@nobits
	.weak		__nv_reservedSMEM_offset_0_alias
	.size		__nv_reservedSMEM_offset_0_alias, 0, 64
	.other		__nv_reservedSMEM_offset_0_alias,@"STO_CUDA_RESERVED_SHARED STV_DEFAULT"
__nv_reservedSMEM_offset_0_alias:
	.zero		0
	.zero		64


//--------------------- .nv.constant0._Z8convolvePfS_mm --------------------------
	.section	.nv.constant0._Z8convolvePfS_mm,"a",@progbits
	.sectionflags	@""
	.align	4
.nv.constant0._Z8convolvePfS_mm:
	.zero		928


//--------------------- SYMBOLS --------------------------

	.type		.nv.reservedSmem.offset0,@object
	.size		.nv.reservedSmem.offset0,0x4
